//
// Generated by NVIDIA NVVM Compiler
//
// Compiler Build ID: CL-36424714
// Cuda compilation tools, release 13.0, V13.0.88
// Based on NVVM 20.0.0
//

.version 9.0
.target sm_100
.address_size 64

	// .globl	_Z19dotProductKernel_v1PfS_S_i
// _ZZ19dotProductKernel_v1PfS_S_iE7warpSum has been demoted
// _ZZ19dotProductKernel_v3PfS_S_iE9sharedSum has been demoted

.visible .entry _Z19dotProductKernel_v1PfS_S_i(
	.param .u64 .ptr .align 1 _Z19dotProductKernel_v1PfS_S_i_param_0,
	.param .u64 .ptr .align 1 _Z19dotProductKernel_v1PfS_S_i_param_1,
	.param .u64 .ptr .align 1 _Z19dotProductKernel_v1PfS_S_i_param_2,
	.param .u32 _Z19dotProductKernel_v1PfS_S_i_param_3
)
{
	.reg .pred 	%p<15>;
	.reg .b32 	%r<36>;
	.reg .b32 	%f<29>;
	.reg .b64 	%rd<10>;
	// demoted variable
	.shared .align 4 .b8 _ZZ19dotProductKernel_v1PfS_S_iE7warpSum[128];
	ld.param.u64 	%rd1, [_Z19dotProductKernel_v1PfS_S_i_param_0];
	ld.param.u64 	%rd2, [_Z19dotProductKernel_v1PfS_S_i_param_1];
	ld.param.u64 	%rd3, [_Z19dotProductKernel_v1PfS_S_i_param_2];
	ld.param.u32 	%r4, [_Z19dotProductKernel_v1PfS_S_i_param_3];
	mov.u32 	%r1, %tid.x;
	mov.u32 	%r5, %ctaid.x;
	mov.u32 	%r2, %ntid.x;
	mad.lo.s32 	%r3, %r5, %r2, %r1;
	setp.ge.s32 	%p1, %r3, %r4;
	mov.f32 	%f28, 0f00000000;
	@%p1 bra 	$L__BB0_2;
	cvta.to.global.u64 	%rd4, %rd1;
	cvta.to.global.u64 	%rd5, %rd2;
	mul.wide.s32 	%rd6, %r3, 4;
	add.s64 	%rd7, %rd4, %rd6;
	ld.global.f32 	%f6, [%rd7];
	add.s64 	%rd8, %rd5, %rd6;
	ld.global.f32 	%f7, [%rd8];
	mul.f32 	%f28, %f6, %f7;
$L__BB0_2:
	mov.b32 	%r6, %f28;
	shfl.sync.down.b32	%r7|%p2, %r6, 16, 31, -1;
	mov.b32 	%f8, %r7;
	add.f32 	%f9, %f28, %f8;
	mov.b32 	%r8, %f9;
	shfl.sync.down.b32	%r9|%p3, %r8, 8, 31, -1;
	mov.b32 	%f10, %r9;
	add.f32 	%f11, %f9, %f10;
	mov.b32 	%r10, %f11;
	shfl.sync.down.b32	%r11|%p4, %r10, 4, 31, -1;
	mov.b32 	%f12, %r11;
	add.f32 	%f13, %f11, %f12;
	mov.b32 	%r12, %f13;
	shfl.sync.down.b32	%r13|%p5, %r12, 2, 31, -1;
	mov.b32 	%f14, %r13;
	add.f32 	%f15, %f13, %f14;
	mov.b32 	%r14, %f15;
	shfl.sync.down.b32	%r15|%p6, %r14, 1, 31, -1;
	mov.b32 	%f16, %r15;
	add.f32 	%f3, %f15, %f16;
	and.b32  	%r16, %r1, 31;
	setp.ne.s32 	%p7, %r16, 0;
	@%p7 bra 	$L__BB0_4;
	shr.u32 	%r17, %r1, 3;
	mov.u32 	%r18, _ZZ19dotProductKernel_v1PfS_S_iE7warpSum;
	add.s32 	%r19, %r18, %r17;
	st.shared.f32 	[%r19], %f3;
$L__BB0_4:
	bar.sync 	0;
	shr.u32 	%r21, %r2, 5;
	min.u32 	%r22, %r21, 32;
	setp.le.u32 	%p8, %r22, %r1;
	@%p8 bra 	$L__BB0_7;
	shl.b32 	%r23, %r1, 2;
	mov.u32 	%r24, _ZZ19dotProductKernel_v1PfS_S_iE7warpSum;
	add.s32 	%r25, %r24, %r23;
	ld.shared.f32 	%f17, [%r25];
	mov.b32 	%r26, %f17;
	shfl.sync.down.b32	%r27|%p9, %r26, 16, 31, -1;
	mov.b32 	%f18, %r27;
	add.f32 	%f19, %f17, %f18;
	mov.b32 	%r28, %f19;
	shfl.sync.down.b32	%r29|%p10, %r28, 8, 31, -1;
	mov.b32 	%f20, %r29;
	add.f32 	%f21, %f19, %f20;
	mov.b32 	%r30, %f21;
	shfl.sync.down.b32	%r31|%p11, %r30, 4, 31, -1;
	mov.b32 	%f22, %r31;
	add.f32 	%f23, %f21, %f22;
	mov.b32 	%r32, %f23;
	shfl.sync.down.b32	%r33|%p12, %r32, 2, 31, -1;
	mov.b32 	%f24, %r33;
	add.f32 	%f25, %f23, %f24;
	mov.b32 	%r34, %f25;
	shfl.sync.down.b32	%r35|%p13, %r34, 1, 31, -1;
	mov.b32 	%f26, %r35;
	add.f32 	%f4, %f25, %f26;
	setp.ne.s32 	%p14, %r1, 0;
	@%p14 bra 	$L__BB0_7;
	cvta.to.global.u64 	%rd9, %rd3;
	atom.global.add.f32 	%f27, [%rd9], %f4;
$L__BB0_7:
	ret;

}
	// .globl	_Z19dotProductKernel_v2PfS_S_i
.visible .entry _Z19dotProductKernel_v2PfS_S_i(
	.param .u64 .ptr .align 1 _Z19dotProductKernel_v2PfS_S_i_param_0,
	.param .u64 .ptr .align 1 _Z19dotProductKernel_v2PfS_S_i_param_1,
	.param .u64 .ptr .align 1 _Z19dotProductKernel_v2PfS_S_i_param_2,
	.param .u32 _Z19dotProductKernel_v2PfS_S_i_param_3
)
{
	.reg .pred 	%p<9>;
	.reg .b32 	%r<22>;
	.reg .b32 	%f<21>;
	.reg .b64 	%rd<10>;

	ld.param.u64 	%rd3, [_Z19dotProductKernel_v2PfS_S_i_param_0];
	ld.param.u64 	%rd4, [_Z19dotProductKernel_v2PfS_S_i_param_1];
	ld.param.u64 	%rd5, [_Z19dotProductKernel_v2PfS_S_i_param_2];
	ld.param.u32 	%r7, [_Z19dotProductKernel_v2PfS_S_i_param_3];
	mov.u32 	%r1, %tid.x;
	mov.u32 	%r8, %ctaid.x;
	mov.u32 	%r2, %ntid.x;
	mad.lo.s32 	%r21, %r8, %r2, %r1;
	setp.ge.s32 	%p1, %r21, %r7;
	mov.f32 	%f20, 0f00000000;
	@%p1 bra 	$L__BB1_3;
	mov.u32 	%r9, %nctaid.x;
	mul.lo.s32 	%r4, %r2, %r9;
	cvta.to.global.u64 	%rd1, %rd3;
	cvta.to.global.u64 	%rd2, %rd4;
	mov.f32 	%f20, 0f00000000;
$L__BB1_2:
	mul.wide.s32 	%rd6, %r21, 4;
	add.s64 	%rd7, %rd1, %rd6;
	ld.global.f32 	%f7, [%rd7];
	add.s64 	%rd8, %rd2, %rd6;
	ld.global.f32 	%f8, [%rd8];
	fma.rn.f32 	%f20, %f7, %f8, %f20;
	add.s32 	%r21, %r21, %r4;
	setp.lt.s32 	%p2, %r21, %r7;
	@%p2 bra 	$L__BB1_2;
$L__BB1_3:
	mov.b32 	%r10, %f20;
	shfl.sync.down.b32	%r11|%p3, %r10, 16, 31, -1;
	mov.b32 	%f9, %r11;
	add.f32 	%f10, %f20, %f9;
	mov.b32 	%r12, %f10;
	shfl.sync.down.b32	%r13|%p4, %r12, 8, 31, -1;
	mov.b32 	%f11, %r13;
	add.f32 	%f12, %f10, %f11;
	mov.b32 	%r14, %f12;
	shfl.sync.down.b32	%r15|%p5, %r14, 4, 31, -1;
	mov.b32 	%f13, %r15;
	add.f32 	%f14, %f12, %f13;
	mov.b32 	%r16, %f14;
	shfl.sync.down.b32	%r17|%p6, %r16, 2, 31, -1;
	mov.b32 	%f15, %r17;
	add.f32 	%f16, %f14, %f15;
	mov.b32 	%r18, %f16;
	shfl.sync.down.b32	%r19|%p7, %r18, 1, 31, -1;
	mov.b32 	%f17, %r19;
	add.f32 	%f4, %f16, %f17;
	and.b32  	%r20, %r1, 31;
	setp.ne.s32 	%p8, %r20, 0;
	@%p8 bra 	$L__BB1_5;
	cvta.to.global.u64 	%rd9, %rd5;
	atom.global.add.f32 	%f18, [%rd9], %f4;
$L__BB1_5:
	ret;

}
	// .globl	_Z19dotProductKernel_v3PfS_S_i
.visible .entry _Z19dotProductKernel_v3PfS_S_i(
	.param .u64 .ptr .align 1 _Z19dotProductKernel_v3PfS_S_i_param_0,
	.param .u64 .ptr .align 1 _Z19dotProductKernel_v3PfS_S_i_param_1,
	.param .u64 .ptr .align 1 _Z19dotProductKernel_v3PfS_S_i_param_2,
	.param .u32 _Z19dotProductKernel_v3PfS_S_i_param_3
)
{
	.reg .pred 	%p<17>;
	.reg .b32 	%r<40>;
	.reg .b32 	%f<35>;
	.reg .b64 	%rd<10>;
	// demoted variable
	.shared .align 4 .b8 _ZZ19dotProductKernel_v3PfS_S_iE9sharedSum[128];
	ld.param.u64 	%rd3, [_Z19dotProductKernel_v3PfS_S_i_param_0];
	ld.param.u64 	%rd4, [_Z19dotProductKernel_v3PfS_S_i_param_1];
	ld.param.u64 	%rd5, [_Z19dotProductKernel_v3PfS_S_i_param_2];
	ld.param.u32 	%r8, [_Z19dotProductKernel_v3PfS_S_i_param_3];
	mov.u32 	%r1, %tid.x;
	and.b32  	%r2, %r1, 31;
	mov.u32 	%r9, %ctaid.x;
	mov.u32 	%r3, %ntid.x;
	mad.lo.s32 	%r39, %r9, %r3, %r1;
	setp.ge.s32 	%p1, %r39, %r8;
	mov.f32 	%f33, 0f00000000;
	@%p1 bra 	$L__BB2_3;
	mov.u32 	%r10, %nctaid.x;
	mul.lo.s32 	%r5, %r3, %r10;
	cvta.to.global.u64 	%rd1, %rd3;
	cvta.to.global.u64 	%rd2, %rd4;
	mov.f32 	%f33, 0f00000000;
$L__BB2_2:
	mul.wide.s32 	%rd6, %r39, 4;
	add.s64 	%rd7, %rd1, %rd6;
	ld.global.f32 	%f10, [%rd7];
	add.s64 	%rd8, %rd2, %rd6;
	ld.global.f32 	%f11, [%rd8];
	fma.rn.f32 	%f33, %f10, %f11, %f33;
	add.s32 	%r39, %r39, %r5;
	setp.lt.s32 	%p2, %r39, %r8;
	@%p2 bra 	$L__BB2_2;
$L__BB2_3:
	mov.b32 	%r11, %f33;
	shfl.sync.down.b32	%r12|%p3, %r11, 16, 31, -1;
	mov.b32 	%f12, %r12;
	add.f32 	%f13, %f33, %f12;
	mov.b32 	%r13, %f13;
	shfl.sync.down.b32	%r14|%p4, %r13, 8, 31, -1;
	mov.b32 	%f14, %r14;
	add.f32 	%f15, %f13, %f14;
	mov.b32 	%r15, %f15;
	shfl.sync.down.b32	%r16|%p5, %r15, 4, 31, -1;
	mov.b32 	%f16, %r16;
	add.f32 	%f17, %f15, %f16;
	mov.b32 	%r17, %f17;
	shfl.sync.down.b32	%r18|%p6, %r17, 2, 31, -1;
	mov.b32 	%f18, %r18;
	add.f32 	%f19, %f17, %f18;
	mov.b32 	%r19, %f19;
	shfl.sync.down.b32	%r20|%p7, %r19, 1, 31, -1;
	mov.b32 	%f20, %r20;
	add.f32 	%f4, %f19, %f20;
	setp.ne.s32 	%p8, %r2, 0;
	@%p8 bra 	$L__BB2_5;
	shr.u32 	%r21, %r1, 3;
	and.b32  	%r22, %r21, 124;
	mov.u32 	%r23, _ZZ19dotProductKernel_v3PfS_S_iE9sharedSum;
	add.s32 	%r24, %r23, %r22;
	st.shared.f32 	[%r24], %f4;
$L__BB2_5:
	bar.sync 	0;
	setp.gt.u32 	%p9, %r1, 31;
	@%p9 bra 	$L__BB2_10;
	shr.u32 	%r25, %r3, 5;
	setp.ge.u32 	%p10, %r2, %r25;
	mov.f32 	%f34, 0f00000000;
	@%p10 bra 	$L__BB2_8;
	shl.b32 	%r26, %r2, 2;
	mov.u32 	%r27, _ZZ19dotProductKernel_v3PfS_S_iE9sharedSum;
	add.s32 	%r28, %r27, %r26;
	ld.shared.f32 	%f34, [%r28];
$L__BB2_8:
	setp.ne.s32 	%p11, %r2, 0;
	mov.b32 	%r29, %f34;
	shfl.sync.down.b32	%r30|%p12, %r29, 16, 31, -1;
	mov.b32 	%f22, %r30;
	add.f32 	%f23, %f34, %f22;
	mov.b32 	%r31, %f23;
	shfl.sync.down.b32	%r32|%p13, %r31, 8, 31, -1;
	mov.b32 	%f24, %r32;
	add.f32 	%f25, %f23, %f24;
	mov.b32 	%r33, %f25;
	shfl.sync.down.b32	%r34|%p14, %r33, 4, 31, -1;
	mov.b32 	%f26, %r34;
	add.f32 	%f27, %f25, %f26;
	mov.b32 	%r35, %f27;
	shfl.sync.down.b32	%r36|%p15, %r35, 2, 31, -1;
	mov.b32 	%f28, %r36;
	add.f32 	%f29, %f27, %f28;
	mov.b32 	%r37, %f29;
	shfl.sync.down.b32	%r38|%p16, %r37, 1, 31, -1;
	mov.b32 	%f30, %r38;
	add.f32 	%f7, %f29, %f30;
	@%p11 bra 	$L__BB2_10;
	cvta.to.global.u64 	%rd9, %rd5;
	atom.global.add.f32 	%f31, [%rd9], %f7;
$L__BB2_10:
	ret;

}


// ===== COMPILED SASS (sm_100) =====

	.target	sm_100

	.elftype	@"ET_EXEC"


//--------------------- .note.nv.tkinfo           --------------------------
	.section	.note.nv.tkinfo,"",@"SHT_NOTE"
	.sectionflags	@"SHF_NOTE_NV_TKINFO"
	.tkinfo
        /*0018*/ 	.word	0x00000002
        /*0030*/ 	.string	""
        /*0030*/ 	.string	"ptxas"
        /*0030*/ 	.string	"Cuda compilation tools, release 13.0, V13.0.88"
        /*0030*/ 	.string	"Build cuda_13.0.r13.0/compiler.36424714_0"
        /*0030*/ 	.string	"-arch sm_100 -m 64 "



//--------------------- .note.nv.cuinfo           --------------------------
	.section	.note.nv.cuinfo,"",@"SHT_NOTE"
	.sectionflags	@"SHF_NOTE_NV_CUINFO"
        /*0018*/ 	.short	0x0002
        /*001a*/ 	.short	0x0064
        /*001c*/ 	.short	0x0082
	.zero		2


//--------------------- .nv.info                  --------------------------
	.section	.nv.info,"",@"SHT_CUDA_INFO"
	.align	4


	//----- nvinfo : EIATTR_REGCOUNT
	.align		4
        /*0000*/ 	.byte	0x04, 0x2f
        /*0002*/ 	.short	(.L_1 - .L_0)
	.align		4
.L_0:
        /*0004*/ 	.word	index@(_Z19dotProductKernel_v1PfS_S_i)
        /*0008*/ 	.word	0x0000000e


	//----- nvinfo : EIATTR_FRAME_SIZE
	.align		4
.L_1:
        /*000c*/ 	.byte	0x04, 0x11
        /*000e*/ 	.short	(.L_3 - .L_2)
	.align		4
.L_2:
        /*0010*/ 	.word	index@(_Z19dotProductKernel_v1PfS_S_i)
        /*0014*/ 	.word	0x00000000


	//----- nvinfo : EIATTR_REGCOUNT
	.align		4
.L_3:
        /*0018*/ 	.byte	0x04, 0x2f
        /*001a*/ 	.short	(.L_5 - .L_4)
	.align		4
.L_4:
        /*001c*/ 	.word	index@(_Z19dotProductKernel_v2PfS_S_i)
        /*0020*/ 	.word	0x0000000f


	//----- nvinfo : EIATTR_FRAME_SIZE
	.align		4
.L_5:
        /*0024*/ 	.byte	0x04, 0x11
        /*0026*/ 	.short	(.L_7 - .L_6)
	.align		4
.L_6:
        /*0028*/ 	.word	index@(_Z19dotProductKernel_v2PfS_S_i)
        /*002c*/ 	.word	0x00000000


	//----- nvinfo : EIATTR_REGCOUNT
	.align		4
.L_7:
        /*0030*/ 	.byte	0x04, 0x2f
        /*0032*/ 	.short	(.L_9 - .L_8)
	.align		4
.L_8:
        /*0034*/ 	.word	index@(_Z19dotProductKernel_v3PfS_S_i)
        /*0038*/ 	.word	0x00000010


	//----- nvinfo : EIATTR_FRAME_SIZE
	.align		4
.L_9:
        /*003c*/ 	.byte	0x04, 0x11
        /*003e*/ 	.short	(.L_11 - .L_10)
	.align		4
.L_10:
        /*0040*/ 	.word	index@(_Z19dotProductKernel_v3PfS_S_i)
        /*0044*/ 	.word	0x00000000


	//----- nvinfo : EIATTR_MIN_STACK_SIZE
	.align		4
.L_11:
        /*0048*/ 	.byte	0x04, 0x12
        /*004a*/ 	.short	(.L_13 - .L_12)
	.align		4
.L_12:
        /*004c*/ 	.word	index@(_Z19dotProductKernel_v3PfS_S_i)
        /*0050*/ 	.word	0x00000000


	//----- nvinfo : EIATTR_MIN_STACK_SIZE
	.align		4
.L_13:
        /*0054*/ 	.byte	0x04, 0x12
        /*0056*/ 	.short	(.L_15 - .L_14)
	.align		4
.L_14:
        /*0058*/ 	.word	index@(_Z19dotProductKernel_v2PfS_S_i)
        /*005c*/ 	.word	0x00000000


	//----- nvinfo : EIATTR_MIN_STACK_SIZE
	.align		4
.L_15:
        /*0060*/ 	.byte	0x04, 0x12
        /*0062*/ 	.short	(.L_17 - .L_16)
	.align		4
.L_16:
        /*0064*/ 	.word	index@(_Z19dotProductKernel_v1PfS_S_i)
        /*0068*/ 	.word	0x00000000
.L_17:


//--------------------- .nv.compat                --------------------------
	.section	.nv.compat,"",@"SHT_CUDA_COMPAT_INFO"
	.align	4
        /*0000*/ 	.byte	0x02, 0x09, 0x00, 0x00, 0x02, 0x02, 0x01, 0x00, 0x02, 0x05, 0x05, 0x00, 0x03, 0x07, 0x01, 0x01
        /*0010*/ 	.byte	0x02, 0x03, 0x00, 0x00, 0x02, 0x06, 0x01, 0x00, 0x04, 0x0b, 0x08, 0x00, 0x09, 0x00, 0x00, 0x00
        /*0020*/ 	.byte	0x00, 0x00, 0x00, 0x00


//--------------------- .nv.info._Z19dotProductKernel_v3PfS_S_i --------------------------
	.section	.nv.info._Z19dotProductKernel_v3PfS_S_i,"",@"SHT_CUDA_INFO"
	.sectionflags	@""
	.align	4


	//----- nvinfo : EIATTR_CUDA_API_VERSION
	.align		4
        /*0000*/ 	.byte	0x04, 0x37
        /*0002*/ 	.short	(.L_19 - .L_18)
.L_18:
        /*0004*/ 	.word	0x00000082


	//----- nvinfo : EIATTR_KPARAM_INFO
	.align		4
.L_19:
        /*0008*/ 	.byte	0x04, 0x17
        /*000a*/ 	.short	(.L_21 - .L_20)
.L_20:
        /*000c*/ 	.word	0x00000000
        /*0010*/ 	.short	0x0003
        /*0012*/ 	.short	0x0018
        /*0014*/ 	.byte	0x00, 0xf0, 0x11, 0x00


	//----- nvinfo : EIATTR_KPARAM_INFO
	.align		4
.L_21:
        /*0018*/ 	.byte	0x04, 0x17
        /*001a*/ 	.short	(.L_23 - .L_22)
.L_22:
        /*001c*/ 	.word	0x00000000
        /*0020*/ 	.short	0x0002
        /*0022*/ 	.short	0x0010
        /*0024*/ 	.byte	0x00, 0xf5, 0x21, 0x00


	//----- nvinfo : EIATTR_KPARAM_INFO
	.align		4
.L_23:
        /*0028*/ 	.byte	0x04, 0x17
        /*002a*/ 	.short	(.L_25 - .L_24)
.L_24:
        /*002c*/ 	.word	0x00000000
        /*0030*/ 	.short	0x0001
        /*0032*/ 	.short	0x0008
        /*0034*/ 	.byte	0x00, 0xf5, 0x21, 0x00


	//----- nvinfo : EIATTR_KPARAM_INFO
	.align		4
.L_25:
        /*0038*/ 	.byte	0x04, 0x17
        /*003a*/ 	.short	(.L_27 - .L_26)
.L_26:
        /*003c*/ 	.word	0x00000000
        /*0040*/ 	.short	0x0000
        /*0042*/ 	.short	0x0000
        /*0044*/ 	.byte	0x00, 0xf5, 0x21, 0x00


	//----- nvinfo : EIATTR_SPARSE_MMA_MASK
	.align		4
.L_27:
        /*0048*/ 	.byte	0x03, 0x50
        /*004a*/ 	.short	0x0000


	//----- nvinfo : EIATTR_MAXREG_COUNT
	.align		4
        /*004c*/ 	.byte	0x03, 0x1b
        /*004e*/ 	.short	0x00ff


	//----- nvinfo : EIATTR_NUM_BARRIERS
	.align		4
        /*0050*/ 	.byte	0x02, 0x4c
        /*0052*/ 	.byte	0x01
	.zero		1


	//----- nvinfo : EIATTR_MERCURY_ISA_VERSION
	.align		4
        /*0054*/ 	.byte	0x03, 0x5f
        /*0056*/ 	.short	0x0101


	//----- nvinfo : EIATTR_COOP_GROUP_MASK_REGIDS
	.align		4
        /*0058*/ 	.byte	0x04, 0x29
        /*005a*/ 	.short	(.L_29 - .L_28)


	//   ....[0]....
.L_28:
        /*005c*/ 	.word	0xffffffff


	//   ....[1]....
        /*0060*/ 	.word	0xffffffff


	//   ....[2]....
        /*0064*/ 	.word	0xffffffff


	//   ....[3]....
        /*0068*/ 	.word	0xffffffff


	//   ....[4]....
        /*006c*/ 	.word	0xffffffff


	//   ....[5]....
        /*0070*/ 	.word	0xffffffff


	//   ....[6]....
        /*0074*/ 	.word	0xffffffff


	//   ....[7]....
        /*0078*/ 	.word	0xffffffff


	//   ....[8]....
        /*007c*/ 	.word	0xffffffff


	//   ....[9]....
        /*0080*/ 	.word	0xffffffff


	//----- nvinfo : EIATTR_COOP_GROUP_INSTR_OFFSETS
	.align		4
.L_29:
        /*0084*/ 	.byte	0x04, 0x28
        /*0086*/ 	.short	(.L_31 - .L_30)


	//   ....[0]....
.L_30:
        /*0088*/ 	.word	0x00000190


	//   ....[1]....
        /*008c*/ 	.word	0x000001c0


	//   ....[2]....
        /*0090*/ 	.word	0x000001f0


	//   ....[3]....
        /*0094*/ 	.word	0x00000260


	//   ....[4]....
        /*0098*/ 	.word	0x000002a0


	//   ....[5]....
        /*009c*/ 	.word	0x00000370


	//   ....[6]....
        /*00a0*/ 	.word	0x00000390


	//   ....[7]....
        /*00a4*/ 	.word	0x000003b0


	//   ....[8]....
        /*00a8*/ 	.word	0x000003d0


	//   ....[9]....
        /*00ac*/ 	.word	0x000003f0


	//----- nvinfo : EIATTR_VRC_CTA_INIT_COUNT
	.align		4
.L_31:
        /*00b0*/ 	.byte	0x02, 0x4a
	.zero		1
	.zero		1


	//----- nvinfo : EIATTR_EXIT_INSTR_OFFSETS
	.align		4
        /*00b4*/ 	.byte	0x04, 0x1c
        /*00b6*/ 	.short	(.L_33 - .L_32)


	//   ....[0]....
.L_32:
        /*00b8*/ 	.word	0x000002e0


	//   ....[1]....
        /*00bc*/ 	.word	0x00000400


	//   ....[2]....
        /*00c0*/ 	.word	0x00000440


	//----- nvinfo : EIATTR_CRS_STACK_SIZE
	.align		4
.L_33:
        /*00c4*/ 	.byte	0x04, 0x1e
        /*00c6*/ 	.short	(.L_35 - .L_34)
.L_34:
        /*00c8*/ 	.word	0x00000000


	//----- nvinfo : EIATTR_CBANK_PARAM_SIZE
	.align		4
.L_35:
        /*00cc*/ 	.byte	0x03, 0x19
        /*00ce*/ 	.short	0x001c


	//----- nvinfo : EIATTR_PARAM_CBANK
	.align		4
        /*00d0*/ 	.byte	0x04, 0x0a
        /*00d2*/ 	.short	(.L_37 - .L_36)
	.align		4
.L_36:
        /*00d4*/ 	.word	index@(.nv.constant0._Z19dotProductKernel_v3PfS_S_i)
        /*00d8*/ 	.short	0x0380
        /*00da*/ 	.short	0x001c


	//----- nvinfo : EIATTR_SW_WAR
	.align		4
.L_37:
        /*00dc*/ 	.byte	0x04, 0x36
        /*00de*/ 	.short	(.L_39 - .L_38)
.L_38:
        /*00e0*/ 	.word	0x00000008
.L_39:


//--------------------- .nv.info._Z19dotProductKernel_v2PfS_S_i --------------------------
	.section	.nv.info._Z19dotProductKernel_v2PfS_S_i,"",@"SHT_CUDA_INFO"
	.sectionflags	@""
	.align	4


	//----- nvinfo : EIATTR_CUDA_API_VERSION
	.align		4
        /*0000*/ 	.byte	0x04, 0x37
        /*0002*/ 	.short	(.L_41 - .L_40)
.L_40:
        /*0004*/ 	.word	0x00000082


	//----- nvinfo : EIATTR_KPARAM_INFO
	.align		4
.L_41:
        /*0008*/ 	.byte	0x04, 0x17
        /*000a*/ 	.short	(.L_43 - .L_42)
.L_42:
        /*000c*/ 	.word	0x00000000
        /*0010*/ 	.short	0x0003
        /*0012*/ 	.short	0x0018
        /*0014*/ 	.byte	0x00, 0xf0, 0x11, 0x00


	//----- nvinfo : EIATTR_KPARAM_INFO
	.align		4
.L_43:
        /*0018*/ 	.byte	0x04, 0x17
        /*001a*/ 	.short	(.L_45 - .L_44)
.L_44:
        /*001c*/ 	.word	0x00000000
        /*0020*/ 	.short	0x0002
        /*0022*/ 	.short	0x0010
        /*0024*/ 	.byte	0x00, 0xf5, 0x21, 0x00


	//----- nvinfo : EIATTR_KPARAM_INFO
	.align		4
.L_45:
        /*0028*/ 	.byte	0x04, 0x17
        /*002a*/ 	.short	(.L_47 - .L_46)
.L_46:
        /*002c*/ 	.word	0x00000000
        /*0030*/ 	.short	0x0001
        /*0032*/ 	.short	0x0008
        /*0034*/ 	.byte	0x00, 0xf5, 0x21, 0x00


	//----- nvinfo : EIATTR_KPARAM_INFO
	.align		4
.L_47:
        /*0038*/ 	.byte	0x04, 0x17
        /*003a*/ 	.short	(.L_49 - .L_48)
.L_48:
        /*003c*/ 	.word	0x00000000
        /*0040*/ 	.short	0x0000
        /*0042*/ 	.short	0x0000
        /*0044*/ 	.byte	0x00, 0xf5, 0x21, 0x00


	//----- nvinfo : EIATTR_SPARSE_MMA_MASK
	.align		4
.L_49:
        /*0048*/ 	.byte	0x03, 0x50
        /*004a*/ 	.short	0x0000


	//----- nvinfo : EIATTR_MAXREG_COUNT
	.align		4
        /*004c*/ 	.byte	0x03, 0x1b
        /*004e*/ 	.short	0x00ff


	//----- nvinfo : EIATTR_MERCURY_ISA_VERSION
	.align		4
        /*0050*/ 	.byte	0x03, 0x5f
        /*0052*/ 	.short	0x0101


	//----- nvinfo : EIATTR_COOP_GROUP_MASK_REGIDS
	.align		4
        /*0054*/ 	.byte	0x04, 0x29
        /*0056*/ 	.short	(.L_51 - .L_50)


	//   ....[0]....
.L_50:
        /*0058*/ 	.word	0xffffffff


	//   ....[1]....
        /*005c*/ 	.word	0xffffffff


	//   ....[2]....
        /*0060*/ 	.word	0xffffffff


	//   ....[3]....
        /*0064*/ 	.word	0xffffffff


	//   ....[4]....
        /*0068*/ 	.word	0xffffffff


	//----- nvinfo : EIATTR_COOP_GROUP_INSTR_OFFSETS
	.align		4
.L_51:
        /*006c*/ 	.byte	0x04, 0x28
        /*006e*/ 	.short	(.L_53 - .L_52)


	//   ....[0]....
.L_52:
        /*0070*/ 	.word	0x00000190


	//   ....[1]....
        /*0074*/ 	.word	0x000001c0


	//   ....[2]....
        /*0078*/ 	.word	0x000001e0


	//   ....[3]....
        /*007c*/ 	.word	0x00000200


	//   ....[4]....
        /*0080*/ 	.word	0x00000220


	//----- nvinfo : EIATTR_VRC_CTA_INIT_COUNT
	.align		4
.L_53:
        /*0084*/ 	.byte	0x02, 0x4a
	.zero		1
	.zero		1


	//----- nvinfo : EIATTR_EXIT_INSTR_OFFSETS
	.align		4
        /*0088*/ 	.byte	0x04, 0x1c
        /*008a*/ 	.short	(.L_55 - .L_54)


	//   ....[0]....
.L_54:
        /*008c*/ 	.word	0x00000230


	//   ....[1]....
        /*0090*/ 	.word	0x00000270


	//----- nvinfo : EIATTR_CRS_STACK_SIZE
	.align		4
.L_55:
        /*0094*/ 	.byte	0x04, 0x1e
        /*0096*/ 	.short	(.L_57 - .L_56)
.L_56:
        /*0098*/ 	.word	0x00000000


	//----- nvinfo : EIATTR_CBANK_PARAM_SIZE
	.align		4
.L_57:
        /*009c*/ 	.byte	0x03, 0x19
        /*009e*/ 	.short	0x001c


	//----- nvinfo : EIATTR_PARAM_CBANK
	.align		4
        /*00a0*/ 	.byte	0x04, 0x0a
        /*00a2*/ 	.short	(.L_59 - .L_58)
	.align		4
.L_58:
        /*00a4*/ 	.word	index@(.nv.constant0._Z19dotProductKernel_v2PfS_S_i)
        /*00a8*/ 	.short	0x0380
        /*00aa*/ 	.short	0x001c


	//----- nvinfo : EIATTR_SW_WAR
	.align		4
.L_59:
        /*00ac*/ 	.byte	0x04, 0x36
        /*00ae*/ 	.short	(.L_61 - .L_60)
.L_60:
        /*00b0*/ 	.word	0x00000008
.L_61:


//--------------------- .nv.info._Z19dotProductKernel_v1PfS_S_i --------------------------
	.section	.nv.info._Z19dotProductKernel_v1PfS_S_i,"",@"SHT_CUDA_INFO"
	.sectionflags	@""
	.align	4


	//----- nvinfo : EIATTR_CUDA_API_VERSION
	.align		4
        /*0000*/ 	.byte	0x04, 0x37
        /*0002*/ 	.short	(.L_63 - .L_62)
.L_62:
        /*0004*/ 	.word	0x00000082


	//----- nvinfo : EIATTR_KPARAM_INFO
	.align		4
.L_63:
        /*0008*/ 	.byte	0x04, 0x17
        /*000a*/ 	.short	(.L_65 - .L_64)
.L_64:
        /*000c*/ 	.word	0x00000000
        /*0010*/ 	.short	0x0003
        /*0012*/ 	.short	0x0018
        /*0014*/ 	.byte	0x00, 0xf0, 0x11, 0x00


	//----- nvinfo : EIATTR_KPARAM_INFO
	.align		4
.L_65:
        /*0018*/ 	.byte	0x04, 0x17
        /*001a*/ 	.short	(.L_67 - .L_66)
.L_66:
        /*001c*/ 	.word	0x00000000
        /*0020*/ 	.short	0x0002
        /*0022*/ 	.short	0x0010
        /*0024*/ 	.byte	0x00, 0xf5, 0x21, 0x00


	//----- nvinfo : EIATTR_KPARAM_INFO
	.align		4
.L_67:
        /*0028*/ 	.byte	0x04, 0x17
        /*002a*/ 	.short	(.L_69 - .L_68)
.L_68:
        /*002c*/ 	.word	0x00000000
        /*0030*/ 	.short	0x0001
        /*0032*/ 	.short	0x0008
        /*0034*/ 	.byte	0x00, 0xf5, 0x21, 0x00


	//----- nvinfo : EIATTR_KPARAM_INFO
	.align		4
.L_69:
        /*0038*/ 	.byte	0x04, 0x17
        /*003a*/ 	.short	(.L_71 - .L_70)
.L_70:
        /*003c*/ 	.word	0x00000000
        /*0040*/ 	.short	0x0000
        /*0042*/ 	.short	0x0000
        /*0044*/ 	.byte	0x00, 0xf5, 0x21, 0x00


	//----- nvinfo : EIATTR_SPARSE_MMA_MASK
	.align		4
.L_71:
        /*0048*/ 	.byte	0x03, 0x50
        /*004a*/ 	.short	0x0000


	//----- nvinfo : EIATTR_MAXREG_COUNT
	.align		4
        /*004c*/ 	.byte	0x03, 0x1b
        /*004e*/ 	.short	0x00ff


	//----- nvinfo : EIATTR_NUM_BARRIERS
	.align		4
        /*0050*/ 	.byte	0x02, 0x4c
        /*0052*/ 	.byte	0x01
	.zero		1


	//----- nvinfo : EIATTR_MERCURY_ISA_VERSION
	.align		4
        /*0054*/ 	.byte	0x03, 0x5f
        /*0056*/ 	.short	0x0101


	//----- nvinfo : EIATTR_COOP_GROUP_MASK_REGIDS
	.align		4
        /*0058*/ 	.byte	0x04, 0x29
        /*005a*/ 	.short	(.L_73 - .L_72)


	//   ....[0]....
.L_72:
        /*005c*/ 	.word	0xffffffff


	//   ....[1]....
        /*0060*/ 	.word	0xffffffff


	//   ....[2]....
        /*0064*/ 	.word	0xffffffff


	//   ....[3]....
        /*0068*/ 	.word	0xffffffff


	//   ....[4]....
        /*006c*/ 	.word	0xffffffff


	//   ....[5]....
        /*0070*/ 	.word	0xffffffff


	//   ....[6]....
        /*0074*/ 	.word	0xffffffff


	//   ....[7]....
        /*0078*/ 	.word	0xffffffff


	//   ....[8]....
        /*007c*/ 	.word	0xffffffff


	//   ....[9]....
        /*0080*/ 	.word	0xffffffff


	//----- nvinfo : EIATTR_COOP_GROUP_INSTR_OFFSETS
	.align		4
.L_73:
        /*0084*/ 	.byte	0x04, 0x28
        /*0086*/ 	.short	(.L_75 - .L_74)


	//   ....[0]....
.L_74:
        /*0088*/ 	.word	0x00000120


	//   ....[1]....
        /*008c*/ 	.word	0x00000160


	//   ....[2]....
        /*0090*/ 	.word	0x000001b0


	//   ....[3]....
        /*0094*/ 	.word	0x000001e0


	//   ....[4]....
        /*0098*/ 	.word	0x00000200


	//   ....[5]....
        /*009c*/ 	.word	0x000002b0


	//   ....[6]....
        /*00a0*/ 	.word	0x000002d0


	//   ....[7]....
        /*00a4*/ 	.word	0x000002f0


	//   ....[8]....
        /*00a8*/ 	.word	0x00000310


	//   ....[9]....
        /*00ac*/ 	.word	0x00000330


	//----- nvinfo : EIATTR_VRC_CTA_INIT_COUNT
	.align		4
.L_75:
        /*00b0*/ 	.byte	0x02, 0x4a
	.zero		1
	.zero		1


	//----- nvinfo : EIATTR_EXIT_INSTR_OFFSETS
	.align		4
        /*00b4*/ 	.byte	0x04, 0x1c
        /*00b6*/ 	.short	(.L_77 - .L_76)


	//   ....[0]....
.L_76:
        /*00b8*/ 	.word	0x00000240


	//   ....[1]....
        /*00bc*/ 	.word	0x00000340


	//   ....[2]....
        /*00c0*/ 	.word	0x00000380


	//----- nvinfo : EIATTR_CBANK_PARAM_SIZE
	.align		4
.L_77:
        /*00c4*/ 	.byte	0x03, 0x19
        /*00c6*/ 	.short	0x001c


	//----- nvinfo : EIATTR_PARAM_CBANK
	.align		4
        /*00c8*/ 	.byte	0x04, 0x0a
        /*00ca*/ 	.short	(.L_79 - .L_78)
	.align		4
.L_78:
        /*00cc*/ 	.word	index@(.nv.constant0._Z19dotProductKernel_v1PfS_S_i)
        /*00d0*/ 	.short	0x0380
        /*00d2*/ 	.short	0x001c


	//----- nvinfo : EIATTR_SW_WAR
	.align		4
.L_79:
        /*00d4*/ 	.byte	0x04, 0x36
        /*00d6*/ 	.short	(.L_81 - .L_80)
.L_80:
        /*00d8*/ 	.word	0x00000008
.L_81:


//--------------------- .nv.callgraph             --------------------------
	.section	.nv.callgraph,"",@"SHT_CUDA_CALLGRAPH"
	.align	4
	.sectionentsize	8
	.align		4
        /*0000*/ 	.word	0x00000000
	.align		4
        /*0004*/ 	.word	0xffffffff
	.align		4
        /*0008*/ 	.word	0x00000000
	.align		4
        /*000c*/ 	.word	0xfffffffe
	.align		4
        /*0010*/ 	.word	0x00000000
	.align		4
        /*0014*/ 	.word	0xfffffffd
	.align		4
        /*0018*/ 	.word	0x00000000
	.align		4
        /*001c*/ 	.word	0xfffffffc


//--------------------- .text._Z19dotProductKernel_v3PfS_S_i --------------------------
	.section	.text._Z19dotProductKernel_v3PfS_S_i,"ax",@progbits
	.align	128
        .global         _Z19dotProductKernel_v3PfS_S_i
        .type           _Z19dotProductKernel_v3PfS_S_i,@function
        .size           _Z19dotProductKernel_v3PfS_S_i,(.L_x_9 - _Z19dotProductKernel_v3PfS_S_i)
        .other          _Z19dotProductKernel_v3PfS_S_i,@"STO_CUDA_ENTRY STV_DEFAULT"
_Z19dotProductKernel_v3PfS_S_i:
.text._Z19dotProductKernel_v3PfS_S_i:
[----:B------:R-:W-:Y:S01]  /*0000*/  LDC R1, c[0x0][0x37c] ;  /* 0x0000df00ff017b82 */ /* 0x000fe20000000800 */
[----:B------:R-:W0:Y:S07]  /*0010*/  S2R R3, SR_TID.X ;  /* 0x0000000000037919 */ /* 0x000e2e0000002100 */
[----:B------:R-:W0:Y:S01]  /*0020*/  S2UR UR4, SR_CTAID.X ;  /* 0x00000000000479c3 */ /* 0x000e220000002500 */
[----:B------:R-:W1:Y:S01]  /*0030*/  LDCU UR7, c[0x0][0x398] ;  /* 0x00007300ff0777ac */ /* 0x000e620008000800 */
[----:B------:R-:W-:Y:S01]  /*0040*/  BSSY.RECONVERGENT B0, `(.L_x_0) ;  /* 0x0000014000007945 */ /* 0x000fe20003800200 */
[----:B------:R-:W-:-:S05]  /*0050*/  HFMA2 R12, -RZ, RZ, 0, 0 ;  /* 0x00000000ff0c7431 */ /* 0x000fca00000001ff */
[----:B------:R-:W0:Y:S02]  /*0060*/  LDC R0, c[0x0][0x360] ;  /* 0x0000d800ff007b82 */ /* 0x000e240000000800 */
[----:B0-----:R-:W-:Y:S01]  /*0070*/  IMAD R2, R0, UR4, R3 ;  /* 0x0000000400027c24 */ /* 0x001fe2000f8e0203 */
[----:B------:R-:W0:Y:S04]  /*0080*/  LDCU.64 UR4, c[0x0][0x358] ;  /* 0x00006b00ff0477ac */ /* 0x000e280008000a00 */
[----:B-1----:R-:W-:-:S13]  /*0090*/  ISETP.GE.AND P0, PT, R2, UR7, PT ;  /* 0x0000000702007c0c */ /* 0x002fda000bf06270 */
[----:B------:R-:W-:Y:S05]  /*00a0*/  @P0 BRA `(.L_x_1) ;  /* 0x0000000000340947 */ /* 0x000fea0003800000 */
[----:B------:R-:W1:Y:S01]  /*00b0*/  LDC.64 R8, c[0x0][0x380] ;  /* 0x0000e000ff087b82 */ /* 0x000e620000000a00 */
[----:B------:R-:W2:Y:S01]  /*00c0*/  LDCU UR6, c[0x0][0x370] ;  /* 0x00006e00ff0677ac */ /* 0x000ea20008000800 */
[----:B------:R-:W-:-:S06]  /*00d0*/  MOV R12, RZ ;  /* 0x000000ff000c7202 */ /* 0x000fcc0000000f00 */
[----:B------:R-:W3:Y:S01]  /*00e0*/  LDC.64 R10, c[0x0][0x388] ;  /* 0x0000e200ff0a7b82 */ /* 0x000ee20000000a00 */
[----:B--2---:R-:W-:-:S07]  /*00f0*/  IMAD R13, R0, UR6, RZ ;  /* 0x00000006000d7c24 */ /* 0x004fce000f8e02ff */
.L_x_2:
[----:B-1----:R-:W-:-:S04]  /*0100*/  IMAD.WIDE R4, R2, 0x4, R8 ;  /* 0x0000000402047825 */ /* 0x002fc800078e0208 */
[----:B---3--:R-:W-:Y:S02]  /*0110*/  IMAD.WIDE R6, R2, 0x4, R10 ;  /* 0x0000000402067825 */ /* 0x008fe400078e020a */
[----:B0-----:R-:W2:Y:S04]  /*0120*/  LDG.E R5, desc[UR4][R4.64] ;  /* 0x0000000404057981 */ /* 0x001ea8000c1e1900 */
[----:B------:R-:W2:Y:S01]  /*0130*/  LDG.E R6, desc[UR4][R6.64] ;  /* 0x0000000406067981 */ /* 0x000ea2000c1e1900 */
[----:B------:R-:W-:-:S04]  /*0140*/  IADD3 R2, PT, PT, R13, R2, RZ ;  /* 0x000000020d027210 */ /* 0x000fc80007ffe0ff */
[----:B------:R-:W-:Y:S01]  /*0150*/  ISETP.GE.AND P0, PT, R2, UR7, PT ;  /* 0x0000000702007c0c */ /* 0x000fe2000bf06270 */
[----:B--2---:R-:W-:-:S12]  /*0160*/  FFMA R12, R5, R6, R12 ;  /* 0x00000006050c7223 */ /* 0x004fd8000000000c */
[----:B------:R-:W-:Y:S05]  /*0170*/  @!P0 BRA `(.L_x_2) ;  /* 0xfffffffc00e08947 */ /* 0x000fea000383ffff */
.L_x_1:
[----:B0-----:R-:W-:Y:S05]  /*0180*/  BSYNC.RECONVERGENT B0 ;  /* 0x0000000000007941 */ /* 0x001fea0003800200 */
.L_x_0:
[----:B------:R-:W0:Y:S01]  /*0190*/  SHFL.DOWN PT, R5, R12, 0x10, 0x1f ;  /* 0x0a001f000c057f89 */ /* 0x000e2200000e0000 */
[----:B------:R-:W-:Y:S01]  /*01a0*/  ISETP.GT.U32.AND P1, PT, R3, 0x1f, PT ;  /* 0x0000001f0300780c */ /* 0x000fe20003f24070 */
[----:B0-----:R-:W-:-:S05]  /*01b0*/  FADD R5, R5, R12 ;  /* 0x0000000c05057221 */ /* 0x001fca0000000000 */
[----:B------:R-:W0:Y:S02]  /*01c0*/  SHFL.DOWN PT, R2, R5, 0x8, 0x1f ;  /* 0x09001f0005027f89 */ /* 0x000e2400000e0000 */
[----:B0-----:R-:W-:Y:S01]  /*01d0*/  FADD R4, R5, R2 ;  /* 0x0000000205047221 */ /* 0x001fe20000000000 */
[----:B------:R-:W-:-:S04]  /*01e0*/  LOP3.LUT R2, R3, 0x1f, RZ, 0xc0, !PT ;  /* 0x0000001f03027812 */ /* 0x000fc800078ec0ff */
[----:B------:R-:W0:Y:S01]  /*01f0*/  SHFL.DOWN PT, R7, R4, 0x4, 0x1f ;  /* 0x08801f0004077f89 */ /* 0x000e2200000e0000 */
[----:B------:R-:W-:-:S13]  /*0200*/  ISETP.NE.AND P0, PT, R2, RZ, PT ;  /* 0x000000ff0200720c */ /* 0x000fda0003f05270 */
[----:B------:R-:W1:Y:S01]  /*0210*/  @!P0 S2R R11, SR_CgaCtaId ;  /* 0x00000000000b8919 */ /* 0x000e620000008800 */
[----:B------:R-:W-:Y:S02]  /*0220*/  @!P0 MOV R8, 0x400 ;  /* 0x0000040000088802 */ /* 0x000fe40000000f00 */
[----:B------:R-:W-:-:S04]  /*0230*/  @!P0 SHF.R.U32.HI R5, RZ, 0x3, R3 ;  /* 0x00000003ff058819 */ /* 0x000fc80000011603 */
[----:B------:R-:W-:Y:S01]  /*0240*/  @!P0 LOP3.LUT R5, R5, 0x7c, RZ, 0xc0, !PT ;  /* 0x0000007c05058812 */ /* 0x000fe200078ec0ff */
[----:B0-----:R-:W-:-:S05]  /*0250*/  FADD R7, R4, R7 ;  /* 0x0000000704077221 */ /* 0x001fca0000000000 */
[----:B------:R-:W0:Y:S01]  /*0260*/  SHFL.DOWN PT, R6, R7, 0x2, 0x1f ;  /* 0x08401f0007067f89 */ /* 0x000e2200000e0000 */
[----:B-1----:R-:W-:-:S05]  /*0270*/  @!P0 LEA R8, R11, R8, 0x18 ;  /* 0x000000080b088211 */ /* 0x002fca00078ec0ff */
[----:B------:R-:W-:Y:S02]  /*0280*/  @!P0 IMAD.IADD R5, R5, 0x1, R8 ;  /* 0x0000000105058824 */ /* 0x000fe400078e0208 */
[----:B0-----:R-:W-:-:S05]  /*0290*/  FADD R6, R7, R6 ;  /* 0x0000000607067221 */ /* 0x001fca0000000000 */
[----:B------:R-:W0:Y:S02]  /*02a0*/  SHFL.DOWN PT, R9, R6, 0x1, 0x1f ;  /* 0x08201f0006097f89 */ /* 0x000e2400000e0000 */
[----:B0-----:R-:W-:-:S05]  /*02b0*/  FADD R4, R6, R9 ;  /* 0x0000000906047221 */ /* 0x001fca0000000000 */
[----:B------:R0:W-:Y:S01]  /*02c0*/  @!P0 STS [R5], R4 ;  /* 0x0000000405008388 */ /* 0x0001e20000000800 */
[----:B------:R-:W-:Y:S06]  /*02d0*/  BAR.SYNC.DEFER_BLOCKING 0x0 ;  /* 0x0000000000007b1d */ /* 0x000fec0000010000 */
[----:B------:R-:W-:Y:S05]  /*02e0*/  @P1 EXIT ;  /* 0x000000000000194d */ /* 0x000fea0003800000 */
[----:B------:R-:W-:-:S04]  /*02f0*/  SHF.R.U32.HI R3, RZ, 0x5, R0 ;  /* 0x00000005ff037819 */ /* 0x000fc80000011600 */
[----:B------:R-:W-:-:S13]  /*0300*/  ISETP.GE.U32.AND P1, PT, R2, R3, PT ;  /* 0x000000030200720c */ /* 0x000fda0003f26070 */
[----:B------:R-:W1:Y:S01]  /*0310*/  @!P1 S2R R3, SR_CgaCtaId ;  /* 0x0000000000039919 */ /* 0x000e620000008800 */
[----:B------:R-:W-:-:S04]  /*0320*/  @!P1 MOV R0, 0x400 ;  /* 0x0000040000009802 */ /* 0x000fc80000000f00 */
[----:B-1----:R-:W-:Y:S02]  /*0330*/  @!P1 LEA R3, R3, R0, 0x18 ;  /* 0x0000000003039211 */ /* 0x002fe400078ec0ff */
[----:B------:R-:W-:-:S03]  /*0340*/  MOV R0, RZ ;  /* 0x000000ff00007202 */ /* 0x000fc60000000f00 */
[----:B------:R-:W-:-:S05]  /*0350*/  @!P1 IMAD R2, R2, 0x4, R3 ;  /* 0x0000000402029824 */ /* 0x000fca00078e0203 */
[----:B------:R-:W1:Y:S04]  /*0360*/  @!P1 LDS R0, [R2] ;  /* 0x0000000002009984 */ /* 0x000e680000000800 */
[----:B-1----:R-:W1:Y:S02]  /*0370*/  SHFL.DOWN PT, R3, R0, 0x10, 0x1f ;  /* 0x0a001f0000037f89 */ /* 0x002e6400000e0000 */
[----:B-1----:R-:W-:-:S05]  /*0380*/  FADD R3, R3, R0 ;  /* 0x0000000003037221 */ /* 0x002fca0000000000 */
[----:B0-----:R-:W0:Y:S02]  /*0390*/  SHFL.DOWN PT, R4, R3, 0x8, 0x1f ;  /* 0x09001f0003047f89 */ /* 0x001e2400000e0000 */
[----:B0-----:R-:W-:-:S05]  /*03a0*/  FADD R4, R3, R4 ;  /* 0x0000000403047221 */ /* 0x001fca0000000000 */
[----:B------:R-:W0:Y:S02]  /*03b0*/  SHFL.DOWN PT, R5, R4, 0x4, 0x1f ;  /* 0x08801f0004057f89 */ /* 0x000e2400000e0000 */
[----:B0-----:R-:W-:-:S05]  /*03c0*/  FADD R5, R4, R5 ;  /* 0x0000000504057221 */ /* 0x001fca0000000000 */
[----:B------:R-:W0:Y:S02]  /*03d0*/  SHFL.DOWN PT, R6, R5, 0x2, 0x1f ;  /* 0x08401f0005067f89 */ /* 0x000e2400000e0000 */
[----:B0-----:R-:W-:-:S05]  /*03e0*/  FADD R6, R5, R6 ;  /* 0x0000000605067221 */ /* 0x001fca0000000000 */
[----:B------:R0:W1:Y:S01]  /*03f0*/  SHFL.DOWN PT, R7, R6, 0x1, 0x1f ;  /* 0x08201f0006077f89 */ /* 0x00006200000e0000 */
[----:B------:R-:W-:Y:S05]  /*0400*/  @P0 EXIT ;  /* 0x000000000000094d */ /* 0x000fea0003800000 */
[----:B------:R-:W2:Y:S01]  /*0410*/  LDC.64 R2, c[0x0][0x390] ;  /* 0x0000e400ff027b82 */ /* 0x000ea20000000a00 */
[----:B-1----:R-:W-:-:S05]  /*0420*/  FADD R7, R6, R7 ;  /* 0x0000000706077221 */ /* 0x002fca0000000000 */
[----:B--2---:R-:W-:Y:S01]  /*0430*/  REDG.E.ADD.F32.FTZ.RN.STRONG.GPU desc[UR4][R2.64], R7 ;  /* 0x00000007020079a6 */ /* 0x004fe2000c12f304 */
[----:B------:R-:W-:Y:S05]  /*0440*/  EXIT ;  /* 0x000000000000794d */ /* 0x000fea0003800000 */
.L_x_3:
[----:B------:R-:W-:-:S00]  /*0450*/  BRA `(.L_x_3) ;  /* 0xfffffffc00fc7947 */ /* 0x000fc0000383ffff */
[----:B------:R-:W-:-:S00]  /*0460*/  NOP ;  /* 0x0000000000007918 */ /* 0x000fc00000000000 */
        /* <DEDUP_REMOVED lines=9> */
.L_x_9:


//--------------------- .text._Z19dotProductKernel_v2PfS_S_i --------------------------
	.section	.text._Z19dotProductKernel_v2PfS_S_i,"ax",@progbits
	.align	128
        .global         _Z19dotProductKernel_v2PfS_S_i
        .type           _Z19dotProductKernel_v2PfS_S_i,@function
        .size           _Z19dotProductKernel_v2PfS_S_i,(.L_x_10 - _Z19dotProductKernel_v2PfS_S_i)
        .other          _Z19dotProductKernel_v2PfS_S_i,@"STO_CUDA_ENTRY STV_DEFAULT"
_Z19dotProductKernel_v2PfS_S_i:
.text._Z19dotProductKernel_v2PfS_S_i:
        /* <DEDUP_REMOVED lines=16> */
.L_x_6:
        /* <DEDUP_REMOVED lines=8> */
.L_x_5:
[----:B0-----:R-:W-:Y:S05]  /*0180*/  BSYNC.RECONVERGENT B0 ;  /* 0x0000000000007941 */ /* 0x001fea0003800200 */
.L_x_4:
[----:B------:R-:W0:Y:S01]  /*0190*/  SHFL.DOWN PT, R3, R10, 0x10, 0x1f ;  /* 0x0a001f000a037f89 */ /* 0x000e2200000e0000 */
[----:B------:R-:W-:Y:S01]  /*01a0*/  LOP3.LUT P0, RZ, R12, 0x1f, RZ, 0xc0, !PT ;  /* 0x0000001f0cff7812 */ /* 0x000fe2000780c0ff */
[----:B0-----:R-:W-:-:S05]  /*01b0*/  FADD R3, R3, R10 ;  /* 0x0000000a03037221 */ /* 0x001fca0000000000 */
[----:B------:R-:W0:Y:S02]  /*01c0*/  SHFL.DOWN PT, R0, R3, 0x8, 0x1f ;  /* 0x09001f0003007f89 */ /* 0x000e2400000e0000 */
        /* <DEDUP_REMOVED lines=11> */
.L_x_7:
        /* <DEDUP_REMOVED lines=16> */
.L_x_10:


//--------------------- .text._Z19dotProductKernel_v1PfS_S_i --------------------------
	.section	.text._Z19dotProductKernel_v1PfS_S_i,"ax",@progbits
	.align	128
        .global         _Z19dotProductKernel_v1PfS_S_i
        .type           _Z19dotProductKernel_v1PfS_S_i,@function
        .size           _Z19dotProductKernel_v1PfS_S_i,(.L_x_11 - _Z19dotProductKernel_v1PfS_S_i)
        .other          _Z19dotProductKernel_v1PfS_S_i,@"STO_CUDA_ENTRY STV_DEFAULT"
_Z19dotProductKernel_v1PfS_S_i:
.text._Z19dotProductKernel_v1PfS_S_i:
[----:B------:R-:W-:Y:S01]  /*0000*/  LDC R1, c[0x0][0x37c] ;  /* 0x0000df00ff017b82 */ /* 0x000fe20000000800 */
[----:B------:R-:W0:Y:S07]  /*0010*/  S2R R0, SR_TID.X ;  /* 0x0000000000007919 */ /* 0x000e2e0000002100 */
[----:B------:R-:W0:Y:S01]  /*0020*/  S2UR UR4, SR_CTAID.X ;  /* 0x00000000000479c3 */ /* 0x000e220000002500 */
[----:B------:R-:W1:Y:S01]  /*0030*/  LDCU UR5, c[0x0][0x398] ;  /* 0x00007300ff0577ac */ /* 0x000e620008000800 */
[----:B------:R-:W2:Y:S06]  /*0040*/  LDCU.64 UR6, c[0x0][0x358] ;  /* 0x00006b00ff0677ac */ /* 0x000eac0008000a00 */
[----:B------:R-:W0:Y:S08]  /*0050*/  LDC R11, c[0x0][0x360] ;  /* 0x0000d800ff0b7b82 */ /* 0x000e300000000800 */
[----:B------:R-:W3:Y:S08]  /*0060*/  LDC.64 R2, c[0x0][0x380] ;  /* 0x0000e000ff027b82 */ /* 0x000ef00000000a00 */
[----:B------:R-:W4:Y:S01]  /*0070*/  LDC.64 R4, c[0x0][0x388] ;  /* 0x0000e200ff047b82 */ /* 0x000f220000000a00 */
[----:B0-----:R-:W-:-:S05]  /*0080*/  IMAD R7, R11, UR4, R0 ;  /* 0x000000040b077c24 */ /* 0x001fca000f8e0200 */
[----:B-1----:R-:W-:-:S13]  /*0090*/  ISETP.GE.AND P0, PT, R7, UR5, PT ;  /* 0x0000000507007c0c */ /* 0x002fda000bf06270 */
[----:B---3--:R-:W-:-:S04]  /*00a0*/  @!P0 IMAD.WIDE R2, R7, 0x4, R2 ;  /* 0x0000000407028825 */ /* 0x008fc800078e0202 */
[----:B----4-:R-:W-:Y:S02]  /*00b0*/  @!P0 IMAD.WIDE R4, R7, 0x4, R4 ;  /* 0x0000000407048825 */ /* 0x010fe400078e0204 */
[----:B--2---:R-:W2:Y:S04]  /*00c0*/  @!P0 LDG.E R2, desc[UR6][R2.64] ;  /* 0x0000000602028981 */ /* 0x004ea8000c1e1900 */
[----:B------:R0:W2:Y:S01]  /*00d0*/  @!P0 LDG.E R5, desc[UR6][R4.64] ;  /* 0x0000000604058981 */ /* 0x0000a2000c1e1900 */
[----:B------:R-:W-:Y:S01]  /*00e0*/  HFMA2 R6, -RZ, RZ, 0, 0 ;  /* 0x00000000ff067431 */ /* 0x000fe200000001ff */
[----:B0-----:R-:W-:Y:S01]  /*00f0*/  SHF.R.U32.HI R4, RZ, 0x5, R11 ;  /* 0x00000005ff047819 */ /* 0x001fe2000001160b */
[----:B--2---:R-:W-:Y:S01]  /*0100*/  @!P0 FMUL R6, R2, R5 ;  /* 0x0000000502068220 */ /* 0x004fe20000400000 */
[----:B------:R-:W-:-:S04]  /*0110*/  LOP3.LUT P0, RZ, R0, 0x1f, RZ, 0xc0, !PT ;  /* 0x0000001f00ff7812 */ /* 0x000fc8000780c0ff */
[----:B------:R-:W0:Y:S09]  /*0120*/  SHFL.DOWN PT, R7, R6, 0x10, 0x1f ;  /* 0x0a001f0006077f89 */ /* 0x000e3200000e0000 */
[----:B------:R-:W1:Y:S01]  /*0130*/  @!P0 S2R R5, SR_CgaCtaId ;  /* 0x0000000000058919 */ /* 0x000e620000008800 */
[----:B------:R-:W-:Y:S01]  /*0140*/  @!P0 MOV R2, 0x400 ;  /* 0x0000040000028802 */ /* 0x000fe20000000f00 */
[----:B0-----:R-:W-:-:S05]  /*0150*/  FADD R7, R7, R6 ;  /* 0x0000000607077221 */ /* 0x001fca0000000000 */
[----:B------:R-:W0:Y:S01]  /*0160*/  SHFL.DOWN PT, R8, R7, 0x8, 0x1f ;  /* 0x09001f0007087f89 */ /* 0x000e2200000e0000 */
[----:B-1----:R-:W-:-:S04]  /*0170*/  @!P0 LEA R5, R5, R2, 0x18 ;  /* 0x0000000205058211 */ /* 0x002fc800078ec0ff */
[----:B------:R-:W-:Y:S01]  /*0180*/  @!P0 LEA.HI R5, R0, R5, RZ, 0x1d ;  /* 0x0000000500058211 */ /* 0x000fe200078fe8ff */
[----:B0-----:R-:W-:Y:S01]  /*0190*/  FADD R8, R7, R8 ;  /* 0x0000000807087221 */ /* 0x001fe20000000000 */
[----:B------:R-:W-:-:S04]  /*01a0*/  VIMNMX.U32 R7, PT, PT, R4, 0x20, PT ;  /* 0x0000002004077848 */ /* 0x000fc80003fe0000 */
[----:B------:R-:W0:Y:S01]  /*01b0*/  SHFL.DOWN PT, R9, R8, 0x4, 0x1f ;  /* 0x08801f0008097f89 */ /* 0x000e2200000e0000 */
[----:B------:R-:W-:Y:S01]  /*01c0*/  ISETP.GT.U32.AND P1, PT, R7, R0, PT ;  /* 0x000000000700720c */ /* 0x000fe20003f24070 */
[----:B0-----:R-:W-:-:S05]  /*01d0*/  FADD R9, R8, R9 ;  /* 0x0000000908097221 */ /* 0x001fca0000000000 */
[----:B------:R-:W0:Y:S02]  /*01e0*/  SHFL.DOWN PT, R10, R9, 0x2, 0x1f ;  /* 0x08401f00090a7f89 */ /* 0x000e2400000e0000 */
[----:B0-----:R-:W-:-:S05]  /*01f0*/  FADD R10, R9, R10 ;  /* 0x0000000a090a7221 */ /* 0x001fca0000000000 */
[----:B------:R-:W0:Y:S02]  /*0200*/  SHFL.DOWN PT, R3, R10, 0x1, 0x1f ;  /* 0x08201f000a037f89 */ /* 0x000e2400000e0000 */
[----:B0-----:R-:W-:-:S05]  /*0210*/  FADD R2, R10, R3 ;  /* 0x000000030a027221 */ /* 0x001fca0000000000 */
[----:B------:R0:W-:Y:S01]  /*0220*/  @!P0 STS [R5], R2 ;  /* 0x0000000205008388 */ /* 0x0001e20000000800 */
[----:B------:R-:W-:Y:S06]  /*0230*/  BAR.SYNC.DEFER_BLOCKING 0x0 ;  /* 0x0000000000007b1d */ /* 0x000fec0000010000 */
[----:B------:R-:W-:Y:S05]  /*0240*/  @!P1 EXIT ;  /* 0x000000000000994d */ /* 0x000fea0003800000 */
[----:B------:R-:W1:Y:S01]  /*0250*/  S2UR UR5, SR_CgaCtaId ;  /* 0x00000000000579c3 */ /* 0x000e620000008800 */
[----:B------:R-:W-:Y:S01]  /*0260*/  UMOV UR4, 0x400 ;  /* 0x0000040000047882 */ /* 0x000fe20000000000 */
[----:B------:R-:W-:Y:S01]  /*0270*/  ISETP.NE.AND P0, PT, R0, RZ, PT ;  /* 0x000000ff0000720c */ /* 0x000fe20003f05270 */
[----:B-1----:R-:W-:-:S06]  /*0280*/  ULEA UR4, UR5, UR4, 0x18 ;  /* 0x0000000405047291 */ /* 0x002fcc000f8ec0ff */
[----:B0-----:R-:W-:-:S06]  /*0290*/  LEA R2, R0, UR4, 0x2 ;  /* 0x0000000400027c11 */ /* 0x001fcc000f8e10ff */
[----:B------:R-:W0:Y:S04]  /*02a0*/  LDS R2, [R2] ;  /* 0x0000000002027984 */ /* 0x000e280000000800 */
[----:B0-----:R-:W0:Y:S02]  /*02b0*/  SHFL.DOWN PT, R3, R2, 0x10, 0x1f ;  /* 0x0a001f0002037f89 */ /* 0x001e2400000e0000 */
        /* <DEDUP_REMOVED lines=13> */
.L_x_8:
        /* <DEDUP_REMOVED lines=15> */
.L_x_11:


//--------------------- .nv.shared._Z19dotProductKernel_v3PfS_S_i --------------------------
	.section	.nv.shared._Z19dotProductKernel_v3PfS_S_i,"aw",@nobits
	.sectionflags	@""
	.align	4
.nv.shared._Z19dotProductKernel_v3PfS_S_i:
	.zero		1152


//--------------------- .nv.shared.reserved.0     --------------------------
	.section	.nv.shared.reserved.0,"aw",@nobits
	.weak		__nv_reservedSMEM_offset_0_alias
	.size		__nv_reservedSMEM_offset_0_alias, 0, 64
	.other		__nv_reservedSMEM_offset_0_alias,@"STO_CUDA_RESERVED_SHARED STV_DEFAULT"
__nv_reservedSMEM_offset_0_alias:
	.zero		0
	.zero		64


//--------------------- .nv.shared._Z19dotProductKernel_v1PfS_S_i --------------------------
	.section	.nv.shared._Z19dotProductKernel_v1PfS_S_i,"aw",@nobits
	.sectionflags	@""
	.align	4
.nv.shared._Z19dotProductKernel_v1PfS_S_i:
	.zero		1152


//--------------------- .nv.constant0._Z19dotProductKernel_v3PfS_S_i --------------------------
	.section	.nv.constant0._Z19dotProductKernel_v3PfS_S_i,"a",@progbits
	.sectionflags	@""
	.align	4
.nv.constant0._Z19dotProductKernel_v3PfS_S_i:
	.zero		924


//--------------------- .nv.constant0._Z19dotProductKernel_v2PfS_S_i --------------------------
	.section	.nv.constant0._Z19dotProductKernel_v2PfS_S_i,"a",@progbits
	.sectionflags	@""
	.align	4
.nv.constant0._Z19dotProductKernel_v2PfS_S_i:
	.zero		924


//--------------------- .nv.constant0._Z19dotProductKernel_v1PfS_S_i --------------------------
	.section	.nv.constant0._Z19dotProductKernel_v1PfS_S_i,"a",@progbits
	.sectionflags	@""
	.align	4
.nv.constant0._Z19dotProductKernel_v1PfS_S_i:
	.zero		924


//--------------------- SYMBOLS --------------------------

	.type		.nv.reservedSmem.offset0,@object
	.size		.nv.reservedSmem.offset0,0x4
	.type		.nv.reservedSmem.cap,@object
	.size		.nv.reservedSmem.cap,0x4
